//
// Generated by NVIDIA NVVM Compiler
//
// Compiler Build ID: CL-36424714
// Cuda compilation tools, release 13.0, V13.0.88
// Based on NVVM 20.0.0
//

.version 9.0
.target sm_100
.address_size 64

	// .globl	_Z8useClassP9CudaInput
.extern .func  (.param .b32 func_retval0) vprintf
(
	.param .b64 vprintf_param_0,
	.param .b64 vprintf_param_1
)
;
.global .align 1 .b8 $str[17] = {105, 32, 119, 97, 110, 116, 32, 116, 111, 32, 112, 114, 105, 110, 116, 10};
.global .align 1 .b8 $str$1[5] = {37, 108, 102, 10};

.visible .entry _Z8useClassP9CudaInput(
	.param .u64 .ptr .align 1 _Z8useClassP9CudaInput_param_0
)
{
	.local .align 8 .b8 	__local_depot0[8];
	.reg .b64 	%SP;
	.reg .b64 	%SPL;
	.reg .b32 	%r<5>;
	.reg .b64 	%rd<10>;
	.reg .b64 	%fd<2>;

	mov.u64 	%SPL, __local_depot0;
	cvta.local.u64 	%SP, %SPL;
	ld.param.u64 	%rd1, [_Z8useClassP9CudaInput_param_0];
	cvta.to.global.u64 	%rd2, %rd1;
	add.u64 	%rd3, %SP, 0;
	add.u64 	%rd4, %SPL, 0;
	mov.u64 	%rd5, $str;
	cvta.global.u64 	%rd6, %rd5;
	{ // callseq 0, 0
	.param .b64 param0;
	st.param.b64 	[param0], %rd6;
	.param .b64 param1;
	st.param.b64 	[param1], 0;
	.param .b32 retval0;
	call.uni (retval0), 
	vprintf, 
	(
	param0, 
	param1
	);
	ld.param.b32 	%r1, [retval0];
	} // callseq 0
	ld.global.u64 	%rd7, [%rd2+8];
	ld.f64 	%fd1, [%rd7+8];
	st.local.f64 	[%rd4], %fd1;
	mov.u64 	%rd8, $str$1;
	cvta.global.u64 	%rd9, %rd8;
	{ // callseq 1, 0
	.param .b64 param0;
	st.param.b64 	[param0], %rd9;
	.param .b64 param1;
	st.param.b64 	[param1], %rd3;
	.param .b32 retval0;
	call.uni (retval0), 
	vprintf, 
	(
	param0, 
	param1
	);
	ld.param.b32 	%r3, [retval0];
	} // callseq 1
	ret;

}


// ===== COMPILED SASS (sm_100) =====

	.target	sm_100

	.elftype	@"ET_EXEC"


//--------------------- .note.nv.tkinfo           --------------------------
	.section	.note.nv.tkinfo,"",@"SHT_NOTE"
	.sectionflags	@"SHF_NOTE_NV_TKINFO"
	.tkinfo
        /*0018*/ 	.word	0x00000002
        /*0030*/ 	.string	""
        /*0030*/ 	.string	"ptxas"
        /*0030*/ 	.string	"Cuda compilation tools, release 13.0, V13.0.88"
        /*0030*/ 	.string	"Build cuda_13.0.r13.0/compiler.36424714_0"
        /*0030*/ 	.string	"-arch sm_100 -m 64 "



//--------------------- .note.nv.cuinfo           --------------------------
	.section	.note.nv.cuinfo,"",@"SHT_NOTE"
	.sectionflags	@"SHF_NOTE_NV_CUINFO"
        /*0018*/ 	.short	0x0002
        /*001a*/ 	.short	0x0064
        /*001c*/ 	.short	0x0082
	.zero		2


//--------------------- .nv.info                  --------------------------
	.section	.nv.info,"",@"SHT_CUDA_INFO"
	.align	4


	//----- nvinfo : EIATTR_REGCOUNT
	.align		4
        /*0000*/ 	.byte	0x04, 0x2f
        /*0002*/ 	.short	(.L_3 - .L_2)
	.align		4
.L_2:
        /*0004*/ 	.word	index@(_Z8useClassP9CudaInput)
        /*0008*/ 	.word	0x00000018


	//----- nvinfo : EIATTR_FRAME_SIZE
	.align		4
.L_3:
        /*000c*/ 	.byte	0x04, 0x11
        /*000e*/ 	.short	(.L_5 - .L_4)
	.align		4
.L_4:
        /*0010*/ 	.word	index@(_Z8useClassP9CudaInput)
        /*0014*/ 	.word	0x00000008


	//----- nvinfo : EIATTR_MIN_STACK_SIZE
	.align		4
.L_5:
        /*0018*/ 	.byte	0x04, 0x12
        /*001a*/ 	.short	(.L_7 - .L_6)
	.align		4
.L_6:
        /*001c*/ 	.word	index@(_Z8useClassP9CudaInput)
        /*0020*/ 	.word	0x00000008
.L_7:


//--------------------- .nv.compat                --------------------------
	.section	.nv.compat,"",@"SHT_CUDA_COMPAT_INFO"
	.align	4
        /*0000*/ 	.byte	0x02, 0x09, 0x00, 0x00, 0x02, 0x02, 0x01, 0x00, 0x02, 0x05, 0x05, 0x00, 0x03, 0x07, 0x01, 0x01
        /*0010*/ 	.byte	0x02, 0x03, 0x00, 0x00, 0x02, 0x06, 0x01, 0x00, 0x04, 0x0b, 0x08, 0x00, 0x09, 0x00, 0x00, 0x00
        /*0020*/ 	.byte	0x00, 0x00, 0x00, 0x00


//--------------------- .nv.info._Z8useClassP9CudaInput --------------------------
	.section	.nv.info._Z8useClassP9CudaInput,"",@"SHT_CUDA_INFO"
	.sectionflags	@""
	.align	4


	//----- nvinfo : EIATTR_CUDA_API_VERSION
	.align		4
        /*0000*/ 	.byte	0x04, 0x37
        /*0002*/ 	.short	(.L_9 - .L_8)
.L_8:
        /*0004*/ 	.word	0x00000082


	//----- nvinfo : EIATTR_KPARAM_INFO
	.align		4
.L_9:
        /*0008*/ 	.byte	0x04, 0x17
        /*000a*/ 	.short	(.L_11 - .L_10)
.L_10:
        /*000c*/ 	.word	0x00000000
        /*0010*/ 	.short	0x0000
        /*0012*/ 	.short	0x0000
        /*0014*/ 	.byte	0x00, 0xf5, 0x21, 0x00


	//----- nvinfo : EIATTR_SPARSE_MMA_MASK
	.align		4
.L_11:
        /*0018*/ 	.byte	0x03, 0x50
        /*001a*/ 	.short	0x0000


	//----- nvinfo : EIATTR_MAXREG_COUNT
	.align		4
        /*001c*/ 	.byte	0x03, 0x1b
        /*001e*/ 	.short	0x00ff


	//----- nvinfo : EIATTR_EXTERNS
	.align		4
        /*0020*/ 	.byte	0x04, 0x0f
        /*0022*/ 	.short	(.L_13 - .L_12)


	//   ....[0]....
	.align		4
.L_12:
        /*0024*/ 	.word	index@(vprintf)


	//----- nvinfo : EIATTR_MERCURY_ISA_VERSION
	.align		4
.L_13:
        /*0028*/ 	.byte	0x03, 0x5f
        /*002a*/ 	.short	0x0101


	//----- nvinfo : EIATTR_VRC_CTA_INIT_COUNT
	.align		4
        /*002c*/ 	.byte	0x02, 0x4a
	.zero		1
	.zero		1


	//----- nvinfo : EIATTR_SYSCALL_OFFSETS
	.align		4
        /*0030*/ 	.byte	0x04, 0x46
        /*0032*/ 	.short	(.L_15 - .L_14)


	//   ....[0]....
.L_14:
        /*0034*/ 	.word	0x000000e0


	//   ....[1]....
        /*0038*/ 	.word	0x000001a0


	//----- nvinfo : EIATTR_EXIT_INSTR_OFFSETS
	.align		4
.L_15:
        /*003c*/ 	.byte	0x04, 0x1c
        /*003e*/ 	.short	(.L_17 - .L_16)


	//   ....[0]....
.L_16:
        /*0040*/ 	.word	0x000001b0


	//----- nvinfo : EIATTR_CBANK_PARAM_SIZE
	.align		4
.L_17:
        /*0044*/ 	.byte	0x03, 0x19
        /*0046*/ 	.short	0x0008


	//----- nvinfo : EIATTR_PARAM_CBANK
	.align		4
        /*0048*/ 	.byte	0x04, 0x0a
        /*004a*/ 	.short	(.L_19 - .L_18)
	.align		4
.L_18:
        /*004c*/ 	.word	index@(.nv.constant0._Z8useClassP9CudaInput)
        /*0050*/ 	.short	0x0380
        /*0052*/ 	.short	0x0008


	//----- nvinfo : EIATTR_SW_WAR
	.align		4
.L_19:
        /*0054*/ 	.byte	0x04, 0x36
        /*0056*/ 	.short	(.L_21 - .L_20)
.L_20:
        /*0058*/ 	.word	0x00000008
.L_21:


//--------------------- .nv.callgraph             --------------------------
	.section	.nv.callgraph,"",@"SHT_CUDA_CALLGRAPH"
	.align	4
	.sectionentsize	8
	.align		4
        /*0000*/ 	.word	0x00000000
	.align		4
        /*0004*/ 	.word	0xffffffff
	.align		4
        /*0008*/ 	.word	index@(_Z8useClassP9CudaInput)
	.align		4
        /*000c*/ 	.word	index@(vprintf)
	.align		4
        /*0010*/ 	.word	0x00000000
	.align		4
        /*0014*/ 	.word	0xfffffffe
	.align		4
        /*0018*/ 	.word	0x00000000
	.align		4
        /*001c*/ 	.word	0xfffffffd
	.align		4
        /*0020*/ 	.word	0x00000000
	.align		4
        /*0024*/ 	.word	0xfffffffc


//--------------------- .nv.constant4             --------------------------
	.section	.nv.constant4,"a",@progbits
	.align	8
	.align		8
.nv.constant4:
        /*0000*/ 	.dword	vprintf
	.align		8
        /*0008*/ 	.dword	$str
	.align		8
        /*0010*/ 	.dword	$str$1


//--------------------- .text._Z8useClassP9CudaInput --------------------------
	.section	.text._Z8useClassP9CudaInput,"ax",@progbits
	.align	128
        .global         _Z8useClassP9CudaInput
        .type           _Z8useClassP9CudaInput,@function
        .size           _Z8useClassP9CudaInput,(.L_x_3 - _Z8useClassP9CudaInput)
        .other          _Z8useClassP9CudaInput,@"STO_CUDA_ENTRY STV_DEFAULT"
_Z8useClassP9CudaInput:
.text._Z8useClassP9CudaInput:
[----:B------:R-:W0:Y:S01]  /*0000*/  LDC R1, c[0x0][0x37c] ;  /* 0x0000df00ff017b82 */ /* 0x000e220000000800 */
[----:B------:R-:W-:Y:S01]  /*0010*/  MOV R17, 0x0 ;  /* 0x0000000000117802 */ /* 0x000fe20000000f00 */
[----:B------:R-:W1:Y:S01]  /*0020*/  LDCU UR4, c[0x0][0x2f8] ;  /* 0x00005f00ff0477ac */ /* 0x000e620008000800 */
[----:B0-----:R-:W-:Y:S01]  /*0030*/  VIADD R1, R1, 0xfffffff8 ;  /* 0xfffffff801017836 */ /* 0x001fe20000000000 */
[----:B------:R-:W-:-:S04]  /*0040*/  CS2R R6, SRZ ;  /* 0x0000000000067805 */ /* 0x000fc8000001ff00 */
[----:B------:R0:W2:Y:S01]  /*0050*/  LDC.64 R8, c[0x4][R17] ;  /* 0x0100000011087b82 */ /* 0x0000a20000000a00 */
[----:B------:R-:W3:Y:S01]  /*0060*/  LDCU.64 UR6, c[0x4][0x8] ;  /* 0x01000100ff0677ac */ /* 0x000ee20008000a00 */
[----:B------:R-:W4:Y:S01]  /*0070*/  LDCU UR5, c[0x0][0x2fc] ;  /* 0x00005f80ff0577ac */ /* 0x000f220008000800 */
[----:B------:R-:W0:Y:S01]  /*0080*/  LDCU.64 UR36, c[0x0][0x358] ;  /* 0x00006b00ff2477ac */ /* 0x000e220008000a00 */
[----:B-1----:R-:W-:Y:S01]  /*0090*/  IADD3 R16, P0, PT, R1, UR4, RZ ;  /* 0x0000000401107c10 */ /* 0x002fe2000ff1e0ff */
[----:B---3--:R-:W-:Y:S01]  /*00a0*/  IMAD.U32 R4, RZ, RZ, UR6 ;  /* 0x00000006ff047e24 */ /* 0x008fe2000f8e00ff */
[----:B------:R-:W-:-:S03]  /*00b0*/  MOV R5, UR7 ;  /* 0x0000000700057c02 */ /* 0x000fc60008000f00 */
[----:B0---4-:R-:W-:-:S08]  /*00c0*/  IMAD.X R2, RZ, RZ, UR5, P0 ;  /* 0x00000005ff027e24 */ /* 0x011fd000080e06ff */
[----:B------:R-:W-:-:S07]  /*00d0*/  LEPC R20, `(.L_x_0) ;  /* 0x000000001014794e */ /* 0x000fce0000000000 */
[----:B--2---:R-:W-:Y:S05]  /*00e0*/  CALL.ABS.NOINC R8 ;  /* 0x0000000008007343 */ /* 0x004fea0003c00000 */
.L_x_0:
[----:B------:R-:W0:Y:S01]  /*00f0*/  LDC.64 R10, c[0x0][0x380] ;  /* 0x0000e000ff0a7b82 */ /* 0x000e220000000a00 */
[----:B------:R-:W1:Y:S01]  /*0100*/  LDCU.64 UR4, c[0x4][0x10] ;  /* 0x01000200ff0477ac */ /* 0x000e620008000a00 */
[----:B0-----:R-:W2:Y:S04]  /*0110*/  LDG.E.64 R8, desc[UR36][R10.64+0x8] ;  /* 0x000008240a087981 */ /* 0x001ea8000c1e1b00 */
[----:B--2---:R-:W2:Y:S02]  /*0120*/  LD.E.64 R8, desc[UR36][R8.64+0x8] ;  /* 0x0000082408087980 */ /* 0x004ea4000c101b00 */
[----:B------:R0:W3:Y:S01]  /*0130*/  LDC.64 R12, c[0x4][R17] ;  /* 0x01000000110c7b82 */ /* 0x0000e20000000a00 */
[----:B-1----:R-:W-:Y:S01]  /*0140*/  IMAD.U32 R4, RZ, RZ, UR4 ;  /* 0x00000004ff047e24 */ /* 0x002fe2000f8e00ff */
[----:B------:R-:W-:Y:S01]  /*0150*/  MOV R5, UR5 ;  /* 0x0000000500057c02 */ /* 0x000fe20008000f00 */
[----:B------:R-:W-:Y:S01]  /*0160*/  IMAD.MOV.U32 R6, RZ, RZ, R16 ;  /* 0x000000ffff067224 */ /* 0x000fe200078e0010 */
[----:B------:R-:W-:Y:S01]  /*0170*/  MOV R7, R2 ;  /* 0x0000000200077202 */ /* 0x000fe20000000f00 */
[----:B--23--:R0:W-:Y:S06]  /*0180*/  STL.64 [R1], R8 ;  /* 0x0000000801007387 */ /* 0x00c1ec0000100a00 */
[----:B------:R-:W-:-:S07]  /*0190*/  LEPC R20, `(.L_x_1) ;  /* 0x000000001014794e */ /* 0x000fce0000000000 */
[----:B0-----:R-:W-:Y:S05]  /*01a0*/  CALL.ABS.NOINC R12 ;  /* 0x000000000c007343 */ /* 0x001fea0003c00000 */
.L_x_1:
[----:B------:R-:W-:Y:S05]  /*01b0*/  EXIT ;  /* 0x000000000000794d */ /* 0x000fea0003800000 */
.L_x_2:
[----:B------:R-:W-:-:S00]  /*01c0*/  BRA `(.L_x_2) ;  /* 0xfffffffc00fc7947 */ /* 0x000fc0000383ffff */
[----:B------:R-:W-:-:S00]  /*01d0*/  NOP ;  /* 0x0000000000007918 */ /* 0x000fc00000000000 */
        /* <DEDUP_REMOVED lines=10> */
.L_x_3:


//--------------------- .nv.global.init           --------------------------
	.section	.nv.global.init,"aw",@progbits
.nv.global.init:
	.type		$str$1,@object
	.size		$str$1,($str - $str$1)
$str$1:
        /*0000*/ 	.byte	0x25, 0x6c, 0x66, 0x0a, 0x00
	.type		$str,@object
	.size		$str,(.L_0 - $str)
$str:
        /*0005*/ 	.byte	0x69, 0x20, 0x77, 0x61, 0x6e, 0x74, 0x20, 0x74, 0x6f, 0x20, 0x70, 0x72, 0x69, 0x6e, 0x74, 0x0a
        /*0015*/ 	.byte	0x00
.L_0:


//--------------------- .nv.shared.reserved.0     --------------------------
	.section	.nv.shared.reserved.0,"aw",@nobits
	.weak		__nv_reservedSMEM_offset_0_alias
	.size		__nv_reservedSMEM_offset_0_alias, 0, 64
	.other		__nv_reservedSMEM_offset_0_alias,@"STO_CUDA_RESERVED_SHARED STV_DEFAULT"
__nv_reservedSMEM_offset_0_alias:
	.zero		0
	.zero		64


//--------------------- .nv.constant0._Z8useClassP9CudaInput --------------------------
	.section	.nv.constant0._Z8useClassP9CudaInput,"a",@progbits
	.sectionflags	@""
	.align	4
.nv.constant0._Z8useClassP9CudaInput:
	.zero		904


//--------------------- SYMBOLS --------------------------

	.type		.nv.reservedSmem.offset0,@object
	.size		.nv.reservedSmem.offset0,0x4
	.type		vprintf,@function
